	.headerflags	@"EF_CUDA_TEXMODE_UNIFIED EF_CUDA_64BIT_ADDRESS EF_CUDA_ACCELERATORS EF_CUDA_SM90 EF_CUDA_VIRTUAL_SM(EF_CUDA_SM90)"
	.elftype	@"ET_EXEC"


//--------------------- .nv.info                  --------------------------
	.section	.nv.info,"",@"SHT_CUDA_INFO"
	.align	4


	//----- nvinfo : EIATTR_REGCOUNT
	.align		4
        /*0000*/ 	.byte	0x04, 0x2f
        /*0002*/ 	.short	(.L_3 - .L_2)
	.align		4
.L_2:
        /*0004*/ 	.word	index@(triton_poi_fused_add_div_mean_mul_std_sub_0)
        /*0008*/ 	.word	0x0000001b


	//----- nvinfo : EIATTR_MIN_STACK_SIZE
	.align		4
.L_3:
        /*000c*/ 	.byte	0x04, 0x12
        /*000e*/ 	.short	(.L_5 - .L_4)
	.align		4
.L_4:
        /*0010*/ 	.word	index@(triton_poi_fused_add_div_mean_mul_std_sub_0)
        /*0014*/ 	.word	0x00000000


	//----- nvinfo : EIATTR_FRAME_SIZE
	.align		4
.L_5:
        /*0018*/ 	.byte	0x04, 0x11
        /*001a*/ 	.short	(.L_7 - .L_6)
	.align		4
.L_6:
        /*001c*/ 	.word	index@(triton_poi_fused_add_div_mean_mul_std_sub_0)
        /*0020*/ 	.word	0x00000000


	//----- nvinfo : EIATTR_MIN_STACK_SIZE
	.align		4
.L_7:
        /*0024*/ 	.byte	0x04, 0x12
        /*0026*/ 	.short	(.L_9 - .L_8)
	.align		4
.L_8:
        /*0028*/ 	.word	index@(triton_poi_fused_add_div_mean_mul_std_sub_0)
        /*002c*/ 	.word	0x00000000
.L_9:


//--------------------- .nv.info.triton_poi_fused_add_div_mean_mul_std_sub_0 --------------------------
	.section	.nv.info.triton_poi_fused_add_div_mean_mul_std_sub_0,"",@"SHT_CUDA_INFO"
	.sectionflags	@""
	.align	4


	//----- nvinfo : EIATTR_CUDA_API_VERSION
	.align		4
        /*0000*/ 	.byte	0x04, 0x37
        /*0002*/ 	.short	(.L_11 - .L_10)
.L_10:
        /*0004*/ 	.word	0x0000007c


	//----- nvinfo : EIATTR_KPARAM_INFO
	.align		4
.L_11:
        /*0008*/ 	.byte	0x04, 0x17
        /*000a*/ 	.short	(.L_13 - .L_12)
.L_12:
        /*000c*/ 	.word	0x00000000
        /*0010*/ 	.short	0x0004
        /*0012*/ 	.short	0x0020
        /*0014*/ 	.byte	0x00, 0xf0, 0x11, 0x00


	//----- nvinfo : EIATTR_KPARAM_INFO
	.align		4
.L_13:
        /*0018*/ 	.byte	0x04, 0x17
        /*001a*/ 	.short	(.L_15 - .L_14)
.L_14:
        /*001c*/ 	.word	0x00000000
        /*0020*/ 	.short	0x0003
        /*0022*/ 	.short	0x0018
        /*0024*/ 	.byte	0x00, 0xf4, 0x21, 0x00


	//----- nvinfo : EIATTR_KPARAM_INFO
	.align		4
.L_15:
        /*0028*/ 	.byte	0x04, 0x17
        /*002a*/ 	.short	(.L_17 - .L_16)
.L_16:
        /*002c*/ 	.word	0x00000000
        /*0030*/ 	.short	0x0002
        /*0032*/ 	.short	0x0010
        /*0034*/ 	.byte	0x00, 0xf4, 0x21, 0x00


	//----- nvinfo : EIATTR_KPARAM_INFO
	.align		4
.L_17:
        /*0038*/ 	.byte	0x04, 0x17
        /*003a*/ 	.short	(.L_19 - .L_18)
.L_18:
        /*003c*/ 	.word	0x00000000
        /*0040*/ 	.short	0x0001
        /*0042*/ 	.short	0x0008
        /*0044*/ 	.byte	0x00, 0xf4, 0x21, 0x00


	//----- nvinfo : EIATTR_KPARAM_INFO
	.align		4
.L_19:
        /*0048*/ 	.byte	0x04, 0x17
        /*004a*/ 	.short	(.L_21 - .L_20)
.L_20:
        /*004c*/ 	.word	0x00000000
        /*0050*/ 	.short	0x0000
        /*0052*/ 	.short	0x0000
        /*0054*/ 	.byte	0x00, 0xf4, 0x21, 0x00


	//----- nvinfo : EIATTR_SPARSE_MMA_MASK
	.align		4
.L_21:
        /*0058*/ 	.byte	0x03, 0x50
        /*005a*/ 	.short	0x0000


	//----- nvinfo : EIATTR_MAXREG_COUNT
	.align		4
        /*005c*/ 	.byte	0x03, 0x1b
        /*005e*/ 	.short	0x00ff


	//----- nvinfo : EIATTR_EXIT_INSTR_OFFSETS
	.align		4
        /*0060*/ 	.byte	0x04, 0x1c
        /*0062*/ 	.short	(.L_23 - .L_22)


	//   ....[0]....
.L_22:
        /*0064*/ 	.word	0x00000520


	//   ....[1]....
        /*0068*/ 	.word	0x00000540


	//----- nvinfo : EIATTR_REQNTID
	.align		4
.L_23:
        /*006c*/ 	.byte	0x04, 0x10
        /*006e*/ 	.short	(.L_25 - .L_24)
.L_24:
        /*0070*/ 	.word	0x00000020
        /*0074*/ 	.word	0x00000001
        /*0078*/ 	.word	0x00000001


	//----- nvinfo : EIATTR_CBANK_PARAM_SIZE
	.align		4
.L_25:
        /*007c*/ 	.byte	0x03, 0x19
        /*007e*/ 	.short	0x0024


	//----- nvinfo : EIATTR_PARAM_CBANK
	.align		4
        /*0080*/ 	.byte	0x04, 0x0a
        /*0082*/ 	.short	(.L_27 - .L_26)
	.align		4
.L_26:
        /*0084*/ 	.word	index@(.nv.constant0.triton_poi_fused_add_div_mean_mul_std_sub_0)
        /*0088*/ 	.short	0x0210
        /*008a*/ 	.short	0x0024


	//----- nvinfo : EIATTR_SW_WAR
	.align		4
.L_27:
        /*008c*/ 	.byte	0x04, 0x36
        /*008e*/ 	.short	(.L_29 - .L_28)
.L_28:
        /*0090*/ 	.word	0x00000008
.L_29:


//--------------------- .nv.callgraph             --------------------------
	.section	.nv.callgraph,"",@"SHT_CUDA_CALLGRAPH"
	.align	4
	.sectionentsize	8
	.align		4
        /*0000*/ 	.word	0x00000000
	.align		4
        /*0004*/ 	.word	0xffffffff
	.align		4
        /*0008*/ 	.word	0x00000000
	.align		4
        /*000c*/ 	.word	0xfffffffe
	.align		4
        /*0010*/ 	.word	0x00000000
	.align		4
        /*0014*/ 	.word	0xfffffffd
	.align		4
        /*0018*/ 	.word	0x00000000
	.align		4
        /*001c*/ 	.word	0xfffffffc


//--------------------- .nv.constant4             --------------------------
	.section	.nv.constant4,"a",@progbits
	.align	8
	.align		8
.nv.constant4:
        /*0000*/ 	.dword	_$_str
	.align		8
        /*0008*/ 	.dword	_$_str_$_2


//--------------------- .text.triton_poi_fused_add_div_mean_mul_std_sub_0 --------------------------
	.section	.text.triton_poi_fused_add_div_mean_mul_std_sub_0,"ax",@progbits
	.align	128
        .global         triton_poi_fused_add_div_mean_mul_std_sub_0
        .type           triton_poi_fused_add_div_mean_mul_std_sub_0,@function
        .size           triton_poi_fused_add_div_mean_mul_std_sub_0,(.L_x_1 - triton_poi_fused_add_div_mean_mul_std_sub_0)
        .other          triton_poi_fused_add_div_mean_mul_std_sub_0,@"STO_CUDA_ENTRY STV_DEFAULT"
triton_poi_fused_add_div_mean_mul_std_sub_0:
.text.triton_poi_fused_add_div_mean_mul_std_sub_0:
[----:B------:R-:W0:Y:S02]  /*0000*/  LDC R1, c[0x0][0x28] ;  /* 0x00000a00ff017b82 */ /* 0x000e240000000800 */
[----:B------:R-:W1:Y:S01]  /*0010*/  S2R R0, SR_TID.X ;  /* 0x0000000000007919 */ /* 0x000e620000002100 */
[----:B------:R-:W2:Y:S01]  /*0020*/  LDC.64 R10, c[0x0][0x218] ;  /* 0x00008600ff0a7b82 */ /* 0x000ea20000000a00 */
[----:B------:R-:W-:Y:S01]  /*0030*/  HFMA2.MMA R14, -RZ, RZ, 0, 0 ;  /* 0x00000000ff0e7435 */ /* 0x000fe200000001ff */
[----:B------:R-:W-:Y:S01]  /*0040*/  CS2R R16, SRZ ;  /* 0x0000000000107805 */ /* 0x000fe2000001ff00 */
[----:B------:R-:W3:Y:S01]  /*0050*/  S2R R3, SR_CTAID.X ;  /* 0x0000000000037919 */ /* 0x000ee20000002500 */
[----:B------:R-:W-:Y:S01]  /*0060*/  ULDC.64 UR4, c[0x0][0x208] ;  /* 0x0000820000047ab9 */ /* 0x000fe20000000a00 */
[----:B------:R-:W-:Y:S02]  /*0070*/  CS2R R18, SRZ ;  /* 0x0000000000127805 */ /* 0x000fe4000001ff00 */
[----:B------:R-:W-:Y:S02]  /*0080*/  CS2R R20, SRZ ;  /* 0x0000000000147805 */ /* 0x000fe4000001ff00 */
[----:B------:R-:W-:Y:S01]  /*0090*/  MOV R22, RZ ;  /* 0x000000ff00167202 */ /* 0x000fe20000000f00 */
[----:B------:R-:W4:Y:S08]  /*00a0*/  LDC.64 R8, c[0x0][0x210] ;  /* 0x00008400ff087b82 */ /* 0x000f300000000a00 */
[----:B------:R-:W5:Y:S01]  /*00b0*/  LDC.64 R12, c[0x0][0x220] ;  /* 0x00008800ff0c7b82 */ /* 0x000f620000000a00 */
[----:B-1----:R-:W-:-:S04]  /*00c0*/  SHF.L.U32 R0, R0, 0x1, RZ ;  /* 0x0000000100007819 */ /* 0x002fc800000006ff */
[----:B------:R-:W-:-:S04]  /*00d0*/  LOP3.LUT R0, R0, 0x3e, RZ, 0xc0, !PT ;  /* 0x0000003e00007812 */ /* 0x000fc800078ec0ff */
[----:B---3--:R-:W-:-:S04]  /*00e0*/  LEA R0, R3, R0, 0x6 ;  /* 0x0000000003007211 */ /* 0x008fc800078e30ff */
[----:B------:R-:W-:Y:S02]  /*00f0*/  SHF.R.S32.HI R3, RZ, 0x1f, R0 ;  /* 0x0000001fff037819 */ /* 0x000fe40000011400 */
[----:B------:R-:W-:Y:S02]  /*0100*/  ISETP.GE.AND P2, PT, R0, 0x40, PT ;  /* 0x000000400000780c */ /* 0x000fe40003f46270 */
[----:B------:R-:W-:-:S04]  /*0110*/  LEA.HI R3, R3, R0, RZ, 0x2 ;  /* 0x0000000003037211 */ /* 0x000fc800078f10ff */
[----:B------:R-:W-:-:S05]  /*0120*/  LOP3.LUT R5, R3, 0xfffffffc, RZ, 0xc0, !PT ;  /* 0xfffffffc03057812 */ /* 0x000fca00078ec0ff */
[----:B--2---:R-:W-:-:S05]  /*0130*/  IMAD.WIDE R6, R5, 0x4, R10 ;  /* 0x0000000405067825 */ /* 0x004fca00078e020a */
[----:B------:R-:W2:Y:S04]  /*0140*/  @!P2 LDG.E.EL R14, desc[UR4][R6.64] ;  /* 0x00000004060ea981 */ /* 0x000ea8000c2e1900 */
[----:B------:R-:W2:Y:S04]  /*0150*/  @!P2 LDG.E.EL R17, desc[UR4][R6.64+0x4] ;  /* 0x000004040611a981 */ /* 0x000ea8000c2e1900 */
[----:B------:R-:W3:Y:S04]  /*0160*/  @!P2 LDG.E.EL R18, desc[UR4][R6.64+0x8] ;  /* 0x000008040612a981 */ /* 0x000ee8000c2e1900 */
[----:B------:R-:W3:Y:S04]  /*0170*/  @!P2 LDG.E.EL R16, desc[UR4][R6.64] ;  /* 0x000000040610a981 */ /* 0x000ee8000c2e1900 */
[----:B------:R-:W3:Y:S04]  /*0180*/  @!P2 LDG.E.EL R19, desc[UR4][R6.64+0x4] ;  /* 0x000004040613a981 */ /* 0x000ee8000c2e1900 */
[----:B------:R-:W3:Y:S04]  /*0190*/  @!P2 LDG.E.EL R20, desc[UR4][R6.64+0x8] ;  /* 0x000008040614a981 */ /* 0x000ee8000c2e1900 */
[----:B------:R-:W3:Y:S04]  /*01a0*/  @!P2 LDG.E.EL R21, desc[UR4][R6.64+0xc] ;  /* 0x00000c040615a981 */ /* 0x000ee8000c2e1900 */
[----:B------:R1:W3:Y:S01]  /*01b0*/  @!P2 LDG.E.EL R22, desc[UR4][R6.64+0xc] ;  /* 0x00000c040616a981 */ /* 0x0002e2000c2e1900 */
[----:B------:R-:W-:-:S02]  /*01c0*/  CS2R R2, SRZ ;  /* 0x0000000000027805 */ /* 0x000fc4000001ff00 */
[----:B------:R-:W-:Y:S01]  /*01d0*/  IADD3 R15, R0, -R5, RZ ;  /* 0x80000005000f7210 */ /* 0x000fe20007ffe0ff */
[----:B------:R-:W-:Y:S01]  /*01e0*/  IMAD.WIDE R10, R0, 0x4, R10 ;  /* 0x00000004000a7825 */ /* 0x000fe200078e020a */
[----:B------:R-:W-:-:S03]  /*01f0*/  CS2R R4, SRZ ;  /* 0x0000000000047805 */ /* 0x000fc6000001ff00 */
[----:B----4-:R-:W-:Y:S01]  /*0200*/  IMAD.WIDE R8, R15, 0x4, R8 ;  /* 0x000000040f087825 */ /* 0x010fe200078e0208 */
[----:B------:R4:W3:Y:S01]  /*0210*/  @!P2 LDG.E.64 R2, desc[UR4][R10.64] ;  /* 0x000000040a02a981 */ /* 0x0008e2000c1e1b00 */
[----:B-1----:R-:W-:-:S03]  /*0220*/  CS2R R6, SRZ ;  /* 0x0000000000067805 */ /* 0x002fc6000001ff00 */
[----:B------:R1:W3:Y:S01]  /*0230*/  @!P2 LDG.E.EL.64 R4, desc[UR4][R8.64] ;  /* 0x000000040804a981 */ /* 0x0002e2000c2e1b00 */
[----:B-----5:R-:W-:-:S05]  /*0240*/  IMAD.WIDE R12, R15, 0x4, R12 ;  /* 0x000000040f0c7825 */ /* 0x020fca00078e020c */
[----:B------:R5:W5:Y:S01]  /*0250*/  @!P2 LDG.E.EL.64 R6, desc[UR4][R12.64] ;  /* 0x000000040c06a981 */ /* 0x000b62000c2e1b00 */
[----:B--2---:R-:W-:-:S04]  /*0260*/  FADD R15, R17, R14 ;  /* 0x0000000e110f7221 */ /* 0x004fc80000000000 */
[----:B---3--:R-:W-:Y:S01]  /*0270*/  FADD R24, R15, R18 ;  /* 0x000000120f187221 */ /* 0x008fe20000000000 */
[----:B------:R-:W-:-:S04]  /*0280*/  FADD R15, R19, R16 ;  /* 0x00000010130f7221 */ /* 0x000fc80000000000 */
[----:B------:R-:W-:Y:S01]  /*0290*/  FADD R15, R15, R20 ;  /* 0x000000140f0f7221 */ /* 0x000fe20000000000 */
[----:B------:R-:W-:-:S03]  /*02a0*/  FADD R23, R24, R21 ;  /* 0x0000001518177221 */ /* 0x000fc60000000000 */
[----:B----4-:R-:W-:Y:S01]  /*02b0*/  FADD R10, R15, R22 ;  /* 0x000000160f0a7221 */ /* 0x010fe20000000000 */
[----:B------:R-:W-:-:S03]  /*02c0*/  FFMA R17, R23, -0.25, R17 ;  /* 0xbe80000017117823 */ /* 0x000fc60000000011 */
[C---:B------:R-:W-:Y:S01]  /*02d0*/  FFMA R19, R10.reuse, -0.25, R19 ;  /* 0xbe8000000a137823 */ /* 0x040fe20000000013 */
[----:B------:R-:W-:Y:S01]  /*02e0*/  FFMA R14, R23, -0.25, R14 ;  /* 0xbe800000170e7823 */ /* 0x000fe2000000000e */
[----:B------:R-:W-:Y:S01]  /*02f0*/  FMUL R17, R17, R17 ;  /* 0x0000001111117220 */ /* 0x000fe20000400000 */
[----:B------:R-:W-:Y:S01]  /*0300*/  FFMA R16, R10, -0.25, R16 ;  /* 0xbe8000000a107823 */ /* 0x000fe20000000010 */
[----:B------:R-:W-:Y:S01]  /*0310*/  FMUL R19, R19, R19 ;  /* 0x0000001313137220 */ /* 0x000fe20000400000 */
[C---:B------:R-:W-:Y:S01]  /*0320*/  FFMA R18, R23.reuse, -0.25, R18 ;  /* 0xbe80000017127823 */ /* 0x040fe20000000012 */
[----:B------:R-:W-:Y:S01]  /*0330*/  FFMA R17, R14, R14, R17 ;  /* 0x0000000e0e117223 */ /* 0x000fe20000000011 */
[----:B------:R-:W-:Y:S01]  /*0340*/  FFMA R20, R10, -0.25, R20 ;  /* 0xbe8000000a147823 */ /* 0x000fe20000000014 */
[----:B------:R-:W-:Y:S01]  /*0350*/  FFMA R19, R16, R16, R19 ;  /* 0x0000001010137223 */ /* 0x000fe20000000013 */
[----:B-1----:R-:W-:Y:S01]  /*0360*/  FFMA R8, R23, -0.25, R21 ;  /* 0xbe80000017087823 */ /* 0x002fe20000000015 */
[----:B------:R-:W-:Y:S01]  /*0370*/  FFMA R17, R18, R18, R17 ;  /* 0x0000001212117223 */ /* 0x000fe20000000011 */
[----:B------:R-:W-:Y:S01]  /*0380*/  FFMA R22, R10, -0.25, R22 ;  /* 0xbe8000000a167823 */ /* 0x000fe20000000016 */
[----:B------:R-:W-:-:S02]  /*0390*/  FFMA R19, R20, R20, R19 ;  /* 0x0000001414137223 */ /* 0x000fc40000000013 */
[----:B------:R-:W-:Y:S02]  /*03a0*/  FFMA R17, R8, R8, R17 ;  /* 0x0000000808117223 */ /* 0x000fe40000000011 */
[----:B------:R-:W-:Y:S01]  /*03b0*/  FFMA R19, R22, R22, R19 ;  /* 0x0000001616137223 */ /* 0x000fe20000000013 */
[----:B------:R-:W1:Y:S01]  /*03c0*/  LDC.64 R8, c[0x0][0x228] ;  /* 0x00008a00ff087b82 */ /* 0x000e620000000a00 */
[----:B------:R-:W-:Y:S02]  /*03d0*/  FMUL R17, R17, 0.3333333432674407959 ;  /* 0x3eaaaaab11117820 */ /* 0x000fe40000400000 */
[----:B------:R-:W-:-:S04]  /*03e0*/  FMUL R19, R19, 0.3333333432674407959 ;  /* 0x3eaaaaab13137820 */ /* 0x000fc80000400000 */
[----:B------:R-:W2:Y:S08]  /*03f0*/  MUFU.SQRT R17, R17 ;  /* 0x0000001100117308 */ /* 0x000eb00000002000 */
[----:B------:R-:W5:Y:S01]  /*0400*/  MUFU.SQRT R19, R19 ;  /* 0x0000001300137308 */ /* 0x000f620000002000 */
[----:B--2---:R-:W-:Y:S01]  /*0410*/  FADD R11, R17, 9.9999999747524270788e-07 ;  /* 0x358637bd110b7421 */ /* 0x004fe20000000000 */
[----:B-----5:R-:W-:-:S04]  /*0420*/  FADD R12, R19, 9.9999999747524270788e-07 ;  /* 0x358637bd130c7421 */ /* 0x020fc80000000000 */
[----:B------:R-:W-:Y:S02]  /*0430*/  FSETP.GT.AND P0, PT, R11, 8.50705917302346158658e+37, PT ;  /* 0x7e8000000b00780b */ /* 0x000fe40003f04000 */
[----:B------:R-:W-:-:S11]  /*0440*/  FSETP.GT.AND P1, PT, R12, 8.50705917302346158658e+37, PT ;  /* 0x7e8000000c00780b */ /* 0x000fd60003f24000 */
[----:B------:R-:W-:Y:S02]  /*0450*/  @P0 FMUL R11, R11, 0.25 ;  /* 0x3e8000000b0b0820 */ /* 0x000fe40000400000 */
[----:B------:R-:W-:-:S04]  /*0460*/  @P1 FMUL R12, R12, 0.25 ;  /* 0x3e8000000c0c1820 */ /* 0x000fc80000400000 */
[----:B------:R-:W2:Y:S01]  /*0470*/  MUFU.RCP R11, R11 ;  /* 0x0000000b000b7308 */ /* 0x000ea20000001000 */
[----:B------:R-:W-:Y:S01]  /*0480*/  FFMA R23, R23, -0.25, R2 ;  /* 0xbe80000017177823 */ /* 0x000fe20000000002 */
[----:B------:R-:W-:-:S06]  /*0490*/  FFMA R10, R10, -0.25, R3 ;  /* 0xbe8000000a0a7823 */ /* 0x000fcc0000000003 */
[----:B------:R-:W3:Y:S01]  /*04a0*/  MUFU.RCP R12, R12 ;  /* 0x0000000c000c7308 */ /* 0x000ee20000001000 */
[----:B------:R-:W-:Y:S01]  /*04b0*/  FMUL R23, R23, R4 ;  /* 0x0000000417177220 */ /* 0x000fe20000400000 */
[----:B------:R-:W-:-:S03]  /*04c0*/  FMUL R10, R10, R5 ;  /* 0x000000050a0a7220 */ /* 0x000fc60000400000 */
[----:B------:R-:W-:Y:S01]  /*04d0*/  @P0 FMUL R23, R23, 0.25 ;  /* 0x3e80000017170820 */ /* 0x000fe20000400000 */
[----:B------:R-:W-:Y:S01]  /*04e0*/  @P1 FMUL R10, R10, 0.25 ;  /* 0x3e8000000a0a1820 */ /* 0x000fe20000400000 */
[----:B-1----:R-:W-:-:S04]  /*04f0*/  IMAD.WIDE R2, R0, 0x4, R8 ;  /* 0x0000000400027825 */ /* 0x002fc800078e0208 */
[----:B--2---:R-:W-:Y:S01]  /*0500*/  FFMA R6, R11, R23, R6 ;  /* 0x000000170b067223 */ /* 0x004fe20000000006 */
[----:B---3--:R-:W-:Y:S01]  /*0510*/  FFMA R7, R12, R10, R7 ;  /* 0x0000000a0c077223 */ /* 0x008fe20000000007 */
[----:B------:R-:W-:Y:S06]  /*0520*/  @P2 EXIT ;  /* 0x000000000000294d */ /* 0x000fec0003800000 */
[----:B------:R-:W-:Y:S01]  /*0530*/  STG.E.64 desc[UR4][R2.64], R6 ;  /* 0x0000000602007986 */ /* 0x000fe2000c101b04 */
[----:B------:R-:W-:Y:S05]  /*0540*/  EXIT ;  /* 0x000000000000794d */ /* 0x000fea0003800000 */
.L_x_0:
[----:B------:R-:W-:-:S00]  /*0550*/  BRA `(.L_x_0) ;  /* 0xfffffffc00fc7947 */ /* 0x000fc0000383ffff */
[----:B------:R-:W-:-:S00]  /*0560*/  NOP ;  /* 0x0000000000007918 */ /* 0x000fc00000000000 */
        /* <DEDUP_REMOVED lines=9> */
.L_x_1:


//--------------------- .nv.global.init           --------------------------
	.section	.nv.global.init,"aw",@progbits
.nv.global.init:
	.type		_$_str,@object
	.size		_$_str,(_$_str_$_2 - _$_str)
_$_str:
        /*0000*/ 	.byte	0x5f, 0x5f, 0x43, 0x55, 0x44, 0x41, 0x5f, 0x46, 0x54, 0x5a, 0x00
	.type		_$_str_$_2,@object
	.size		_$_str_$_2,(.L_1 - _$_str_$_2)
_$_str_$_2:
        /*000b*/ 	.byte	0x5f, 0x5f, 0x43, 0x55, 0x44, 0x41, 0x5f, 0x50, 0x52, 0x45, 0x43, 0x5f, 0x53, 0x51, 0x52, 0x54
        /*001b*/ 	.byte	0x00
.L_1:


//--------------------- .nv.constant0.triton_poi_fused_add_div_mean_mul_std_sub_0 --------------------------
	.section	.nv.constant0.triton_poi_fused_add_div_mean_mul_std_sub_0,"a",@progbits
	.sectionflags	@""
	.align	4
.nv.constant0.triton_poi_fused_add_div_mean_mul_std_sub_0:
	.zero		564
